//
// Generated by NVIDIA NVVM Compiler
//
// Compiler Build ID: CL-36424714
// Cuda compilation tools, release 13.0, V13.0.88
// Based on NVVM 20.0.0
//

.version 9.0
.target sm_100
.address_size 64

	// .globl	_Z7mat_addiiPdS_S_

.visible .entry _Z7mat_addiiPdS_S_(
	.param .u32 _Z7mat_addiiPdS_S__param_0,
	.param .u32 _Z7mat_addiiPdS_S__param_1,
	.param .u64 .ptr .align 1 _Z7mat_addiiPdS_S__param_2,
	.param .u64 .ptr .align 1 _Z7mat_addiiPdS_S__param_3,
	.param .u64 .ptr .align 1 _Z7mat_addiiPdS_S__param_4
)
{
	.reg .pred 	%p<4>;
	.reg .b32 	%r<14>;
	.reg .b64 	%rd<11>;
	.reg .b64 	%fd<4>;

	ld.param.u32 	%r4, [_Z7mat_addiiPdS_S__param_0];
	ld.param.u32 	%r5, [_Z7mat_addiiPdS_S__param_1];
	ld.param.u64 	%rd1, [_Z7mat_addiiPdS_S__param_2];
	ld.param.u64 	%rd2, [_Z7mat_addiiPdS_S__param_3];
	ld.param.u64 	%rd3, [_Z7mat_addiiPdS_S__param_4];
	mov.u32 	%r6, %ntid.x;
	mov.u32 	%r7, %ctaid.x;
	mov.u32 	%r8, %tid.x;
	mad.lo.s32 	%r1, %r6, %r7, %r8;
	mov.u32 	%r9, %ntid.y;
	mov.u32 	%r10, %ctaid.y;
	mov.u32 	%r11, %tid.y;
	mad.lo.s32 	%r12, %r9, %r10, %r11;
	setp.ge.s32 	%p1, %r1, %r4;
	setp.ge.s32 	%p2, %r12, %r5;
	or.pred  	%p3, %p1, %p2;
	@%p3 bra 	$L__BB0_2;
	cvta.to.global.u64 	%rd4, %rd1;
	cvta.to.global.u64 	%rd5, %rd2;
	cvta.to.global.u64 	%rd6, %rd3;
	mad.lo.s32 	%r13, %r5, %r1, %r12;
	mul.wide.s32 	%rd7, %r13, 8;
	add.s64 	%rd8, %rd4, %rd7;
	ld.global.f64 	%fd1, [%rd8];
	add.s64 	%rd9, %rd5, %rd7;
	ld.global.f64 	%fd2, [%rd9];
	add.f64 	%fd3, %fd1, %fd2;
	add.s64 	%rd10, %rd6, %rd7;
	st.global.f64 	[%rd10], %fd3;
$L__BB0_2:
	ret;

}


// ===== COMPILED SASS (sm_100) =====

	.target	sm_100

	.elftype	@"ET_EXEC"


//--------------------- .note.nv.tkinfo           --------------------------
	.section	.note.nv.tkinfo,"",@"SHT_NOTE"
	.sectionflags	@"SHF_NOTE_NV_TKINFO"
	.tkinfo
        /*0018*/ 	.word	0x00000002
        /*0030*/ 	.string	""
        /*0030*/ 	.string	"ptxas"
        /*0030*/ 	.string	"Cuda compilation tools, release 13.0, V13.0.88"
        /*0030*/ 	.string	"Build cuda_13.0.r13.0/compiler.36424714_0"
        /*0030*/ 	.string	"-arch sm_100 -m 64 "



//--------------------- .note.nv.cuinfo           --------------------------
	.section	.note.nv.cuinfo,"",@"SHT_NOTE"
	.sectionflags	@"SHF_NOTE_NV_CUINFO"
        /*0018*/ 	.short	0x0002
        /*001a*/ 	.short	0x0064
        /*001c*/ 	.short	0x0082
	.zero		2


//--------------------- .nv.info                  --------------------------
	.section	.nv.info,"",@"SHT_CUDA_INFO"
	.align	4


	//----- nvinfo : EIATTR_REGCOUNT
	.align		4
        /*0000*/ 	.byte	0x04, 0x2f
        /*0002*/ 	.short	(.L_1 - .L_0)
	.align		4
.L_0:
        /*0004*/ 	.word	index@(_Z7mat_addiiPdS_S_)
        /*0008*/ 	.word	0x0000000e


	//----- nvinfo : EIATTR_FRAME_SIZE
	.align		4
.L_1:
        /*000c*/ 	.byte	0x04, 0x11
        /*000e*/ 	.short	(.L_3 - .L_2)
	.align		4
.L_2:
        /*0010*/ 	.word	index@(_Z7mat_addiiPdS_S_)
        /*0014*/ 	.word	0x00000000


	//----- nvinfo : EIATTR_MIN_STACK_SIZE
	.align		4
.L_3:
        /*0018*/ 	.byte	0x04, 0x12
        /*001a*/ 	.short	(.L_5 - .L_4)
	.align		4
.L_4:
        /*001c*/ 	.word	index@(_Z7mat_addiiPdS_S_)
        /*0020*/ 	.word	0x00000000
.L_5:


//--------------------- .nv.compat                --------------------------
	.section	.nv.compat,"",@"SHT_CUDA_COMPAT_INFO"
	.align	4
        /*0000*/ 	.byte	0x02, 0x09, 0x00, 0x00, 0x02, 0x02, 0x01, 0x00, 0x02, 0x05, 0x05, 0x00, 0x03, 0x07, 0x01, 0x01
        /*0010*/ 	.byte	0x02, 0x03, 0x00, 0x00, 0x02, 0x06, 0x01, 0x00, 0x04, 0x0b, 0x08, 0x00, 0x01, 0x00, 0x00, 0x00
        /*0020*/ 	.byte	0x00, 0x00, 0x00, 0x00


//--------------------- .nv.info._Z7mat_addiiPdS_S_ --------------------------
	.section	.nv.info._Z7mat_addiiPdS_S_,"",@"SHT_CUDA_INFO"
	.sectionflags	@""
	.align	4


	//----- nvinfo : EIATTR_CUDA_API_VERSION
	.align		4
        /*0000*/ 	.byte	0x04, 0x37
        /*0002*/ 	.short	(.L_7 - .L_6)
.L_6:
        /*0004*/ 	.word	0x00000082


	//----- nvinfo : EIATTR_KPARAM_INFO
	.align		4
.L_7:
        /*0008*/ 	.byte	0x04, 0x17
        /*000a*/ 	.short	(.L_9 - .L_8)
.L_8:
        /*000c*/ 	.word	0x00000000
        /*0010*/ 	.short	0x0004
        /*0012*/ 	.short	0x0018
        /*0014*/ 	.byte	0x00, 0xf5, 0x21, 0x00


	//----- nvinfo : EIATTR_KPARAM_INFO
	.align		4
.L_9:
        /*0018*/ 	.byte	0x04, 0x17
        /*001a*/ 	.short	(.L_11 - .L_10)
.L_10:
        /*001c*/ 	.word	0x00000000
        /*0020*/ 	.short	0x0003
        /*0022*/ 	.short	0x0010
        /*0024*/ 	.byte	0x00, 0xf5, 0x21, 0x00


	//----- nvinfo : EIATTR_KPARAM_INFO
	.align		4
.L_11:
        /*0028*/ 	.byte	0x04, 0x17
        /*002a*/ 	.short	(.L_13 - .L_12)
.L_12:
        /*002c*/ 	.word	0x00000000
        /*0030*/ 	.short	0x0002
        /*0032*/ 	.short	0x0008
        /*0034*/ 	.byte	0x00, 0xf5, 0x21, 0x00


	//----- nvinfo : EIATTR_KPARAM_INFO
	.align		4
.L_13:
        /*0038*/ 	.byte	0x04, 0x17
        /*003a*/ 	.short	(.L_15 - .L_14)
.L_14:
        /*003c*/ 	.word	0x00000000
        /*0040*/ 	.short	0x0001
        /*0042*/ 	.short	0x0004
        /*0044*/ 	.byte	0x00, 0xf0, 0x11, 0x00


	//----- nvinfo : EIATTR_KPARAM_INFO
	.align		4
.L_15:
        /*0048*/ 	.byte	0x04, 0x17
        /*004a*/ 	.short	(.L_17 - .L_16)
.L_16:
        /*004c*/ 	.word	0x00000000
        /*0050*/ 	.short	0x0000
        /*0052*/ 	.short	0x0000
        /*0054*/ 	.byte	0x00, 0xf0, 0x11, 0x00


	//----- nvinfo : EIATTR_SPARSE_MMA_MASK
	.align		4
.L_17:
        /*0058*/ 	.byte	0x03, 0x50
        /*005a*/ 	.short	0x0000


	//----- nvinfo : EIATTR_MAXREG_COUNT
	.align		4
        /*005c*/ 	.byte	0x03, 0x1b
        /*005e*/ 	.short	0x00ff


	//----- nvinfo : EIATTR_MERCURY_ISA_VERSION
	.align		4
        /*0060*/ 	.byte	0x03, 0x5f
        /*0062*/ 	.short	0x0101


	//----- nvinfo : EIATTR_VRC_CTA_INIT_COUNT
	.align		4
        /*0064*/ 	.byte	0x02, 0x4a
	.zero		1
	.zero		1


	//----- nvinfo : EIATTR_EXIT_INSTR_OFFSETS
	.align		4
        /*0068*/ 	.byte	0x04, 0x1c
        /*006a*/ 	.short	(.L_19 - .L_18)


	//   ....[0]....
.L_18:
        /*006c*/ 	.word	0x000000c0


	//   ....[1]....
        /*0070*/ 	.word	0x00000190


	//----- nvinfo : EIATTR_CBANK_PARAM_SIZE
	.align		4
.L_19:
        /*0074*/ 	.byte	0x03, 0x19
        /*0076*/ 	.short	0x0020


	//----- nvinfo : EIATTR_PARAM_CBANK
	.align		4
        /*0078*/ 	.byte	0x04, 0x0a
        /*007a*/ 	.short	(.L_21 - .L_20)
	.align		4
.L_20:
        /*007c*/ 	.word	index@(.nv.constant0._Z7mat_addiiPdS_S_)
        /*0080*/ 	.short	0x0380
        /*0082*/ 	.short	0x0020


	//----- nvinfo : EIATTR_SW_WAR
	.align		4
.L_21:
        /*0084*/ 	.byte	0x04, 0x36
        /*0086*/ 	.short	(.L_23 - .L_22)
.L_22:
        /*0088*/ 	.word	0x00000008
.L_23:


//--------------------- .nv.callgraph             --------------------------
	.section	.nv.callgraph,"",@"SHT_CUDA_CALLGRAPH"
	.align	4
	.sectionentsize	8
	.align		4
        /*0000*/ 	.word	0x00000000
	.align		4
        /*0004*/ 	.word	0xffffffff
	.align		4
        /*0008*/ 	.word	0x00000000
	.align		4
        /*000c*/ 	.word	0xfffffffe
	.align		4
        /*0010*/ 	.word	0x00000000
	.align		4
        /*0014*/ 	.word	0xfffffffd
	.align		4
        /*0018*/ 	.word	0x00000000
	.align		4
        /*001c*/ 	.word	0xfffffffc


//--------------------- .text._Z7mat_addiiPdS_S_  --------------------------
	.section	.text._Z7mat_addiiPdS_S_,"ax",@progbits
	.align	128
        .global         _Z7mat_addiiPdS_S_
        .type           _Z7mat_addiiPdS_S_,@function
        .size           _Z7mat_addiiPdS_S_,(.L_x_1 - _Z7mat_addiiPdS_S_)
        .other          _Z7mat_addiiPdS_S_,@"STO_CUDA_ENTRY STV_DEFAULT"
_Z7mat_addiiPdS_S_:
.text._Z7mat_addiiPdS_S_:
[----:B------:R-:W-:Y:S01]  /*0000*/  LDC R1, c[0x0][0x37c] ;  /* 0x0000df00ff017b82 */ /* 0x000fe20000000800 */
[----:B------:R-:W0:Y:S01]  /*0010*/  S2R R7, SR_CTAID.Y ;  /* 0x0000000000077919 */ /* 0x000e220000002600 */
[----:B------:R-:W1:Y:S01]  /*0020*/  LDCU UR4, c[0x0][0x360] ;  /* 0x00006c00ff0477ac */ /* 0x000e620008000800 */
[----:B------:R-:W0:Y:S01]  /*0030*/  S2R R2, SR_TID.Y ;  /* 0x0000000000027919 */ /* 0x000e220000002200 */
[----:B------:R-:W0:Y:S01]  /*0040*/  LDCU UR5, c[0x0][0x364] ;  /* 0x00006c80ff0577ac */ /* 0x000e220008000800 */
[----:B------:R-:W1:Y:S01]  /*0050*/  S2R R0, SR_CTAID.X ;  /* 0x0000000000007919 */ /* 0x000e620000002500 */
[----:B------:R-:W2:Y:S01]  /*0060*/  LDCU.64 UR6, c[0x0][0x380] ;  /* 0x00007000ff0677ac */ /* 0x000ea20008000a00 */
[----:B------:R-:W1:Y:S01]  /*0070*/  S2R R3, SR_TID.X ;  /* 0x0000000000037919 */ /* 0x000e620000002100 */
[----:B0-----:R-:W-:-:S05]  /*0080*/  IMAD R7, R7, UR5, R2 ;  /* 0x0000000507077c24 */ /* 0x001fca000f8e0202 */
[----:B--2---:R-:W-:Y:S01]  /*0090*/  ISETP.GE.AND P0, PT, R7, UR7, PT ;  /* 0x0000000707007c0c */ /* 0x004fe2000bf06270 */
[----:B-1----:R-:W-:-:S05]  /*00a0*/  IMAD R0, R0, UR4, R3 ;  /* 0x0000000400007c24 */ /* 0x002fca000f8e0203 */
[----:B------:R-:W-:-:S13]  /*00b0*/  ISETP.GE.OR P0, PT, R0, UR6, P0 ;  /* 0x0000000600007c0c */ /* 0x000fda0008706670 */
[----:B------:R-:W-:Y:S05]  /*00c0*/  @P0 EXIT ;  /* 0x000000000000094d */ /* 0x000fea0003800000 */
[----:B------:R-:W0:Y:S01]  /*00d0*/  LDC.64 R2, c[0x0][0x388] ;  /* 0x0000e200ff027b82 */ /* 0x000e220000000a00 */
[----:B------:R-:W1:Y:S01]  /*00e0*/  LDCU.64 UR4, c[0x0][0x358] ;  /* 0x00006b00ff0477ac */ /* 0x000e620008000a00 */
[----:B------:R-:W-:-:S06]  /*00f0*/  IMAD R11, R0, UR7, R7 ;  /* 0x00000007000b7c24 */ /* 0x000fcc000f8e0207 */
[----:B------:R-:W2:Y:S08]  /*0100*/  LDC.64 R4, c[0x0][0x390] ;  /* 0x0000e400ff047b82 */ /* 0x000eb00000000a00 */
[----:B------:R-:W3:Y:S01]  /*0110*/  LDC.64 R8, c[0x0][0x398] ;  /* 0x0000e600ff087b82 */ /* 0x000ee20000000a00 */
[----:B0-----:R-:W-:-:S06]  /*0120*/  IMAD.WIDE R2, R11, 0x8, R2 ;  /* 0x000000080b027825 */ /* 0x001fcc00078e0202 */
[----:B-1----:R-:W4:Y:S01]  /*0130*/  LDG.E.64 R2, desc[UR4][R2.64] ;  /* 0x0000000402027981 */ /* 0x002f22000c1e1b00 */
[----:B--2---:R-:W-:-:S06]  /*0140*/  IMAD.WIDE R4, R11, 0x8, R4 ;  /* 0x000000080b047825 */ /* 0x004fcc00078e0204 */
[----:B------:R-:W4:Y:S01]  /*0150*/  LDG.E.64 R4, desc[UR4][R4.64] ;  /* 0x0000000404047981 */ /* 0x000f22000c1e1b00 */
[----:B---3--:R-:W-:Y:S01]  /*0160*/  IMAD.WIDE R8, R11, 0x8, R8 ;  /* 0x000000080b087825 */ /* 0x008fe200078e0208 */
[----:B----4-:R-:W-:-:S07]  /*0170*/  DADD R6, R2, R4 ;  /* 0x0000000002067229 */ /* 0x010fce0000000004 */
[----:B------:R-:W-:Y:S01]  /*0180*/  STG.E.64 desc[UR4][R8.64], R6 ;  /* 0x0000000608007986 */ /* 0x000fe2000c101b04 */
[----:B------:R-:W-:Y:S05]  /*0190*/  EXIT ;  /* 0x000000000000794d */ /* 0x000fea0003800000 */
.L_x_0:
[----:B------:R-:W-:-:S00]  /*01a0*/  BRA `(.L_x_0) ;  /* 0xfffffffc00fc7947 */ /* 0x000fc0000383ffff */
[----:B------:R-:W-:-:S00]  /*01b0*/  NOP ;  /* 0x0000000000007918 */ /* 0x000fc00000000000 */
        /* <DEDUP_REMOVED lines=12> */
.L_x_1:


//--------------------- .nv.shared.reserved.0     --------------------------
	.section	.nv.shared.reserved.0,"aw",@nobits
	.weak		__nv_reservedSMEM_offset_0_alias
	.size		__nv_reservedSMEM_offset_0_alias, 0, 64
	.other		__nv_reservedSMEM_offset_0_alias,@"STO_CUDA_RESERVED_SHARED STV_DEFAULT"
__nv_reservedSMEM_offset_0_alias:
	.zero		0
	.zero		64


//--------------------- .nv.constant0._Z7mat_addiiPdS_S_ --------------------------
	.section	.nv.constant0._Z7mat_addiiPdS_S_,"a",@progbits
	.sectionflags	@""
	.align	4
.nv.constant0._Z7mat_addiiPdS_S_:
	.zero		928


//--------------------- SYMBOLS --------------------------

	.type		.nv.reservedSmem.offset0,@object
	.size		.nv.reservedSmem.offset0,0x4
